	.headerflags	@"EF_CUDA_TEXMODE_UNIFIED EF_CUDA_64BIT_ADDRESS EF_CUDA_ACCELERATORS EF_CUDA_SM90 EF_CUDA_VIRTUAL_SM(EF_CUDA_SM90)"
	.elftype	@"ET_EXEC"


//--------------------- .nv.info                  --------------------------
	.section	.nv.info,"",@"SHT_CUDA_INFO"
	.align	4


	//----- nvinfo : EIATTR_REGCOUNT
	.align		4
        /*0000*/ 	.byte	0x04, 0x2f
        /*0002*/ 	.short	(.L_3 - .L_2)
	.align		4
.L_2:
        /*0004*/ 	.word	index@(triton_poi_fused__native_batch_norm_legit_no_training_add_max_pool2d_with_indices_16)
        /*0008*/ 	.word	0x0000001e


	//----- nvinfo : EIATTR_MIN_STACK_SIZE
	.align		4
.L_3:
        /*000c*/ 	.byte	0x04, 0x12
        /*000e*/ 	.short	(.L_5 - .L_4)
	.align		4
.L_4:
        /*0010*/ 	.word	index@(triton_poi_fused__native_batch_norm_legit_no_training_add_max_pool2d_with_indices_16)
        /*0014*/ 	.word	0x00000000


	//----- nvinfo : EIATTR_FRAME_SIZE
	.align		4
.L_5:
        /*0018*/ 	.byte	0x04, 0x11
        /*001a*/ 	.short	(.L_7 - .L_6)
	.align		4
.L_6:
        /*001c*/ 	.word	index@(triton_poi_fused__native_batch_norm_legit_no_training_add_max_pool2d_with_indices_16)
        /*0020*/ 	.word	0x00000000


	//----- nvinfo : EIATTR_MIN_STACK_SIZE
	.align		4
.L_7:
        /*0024*/ 	.byte	0x04, 0x12
        /*0026*/ 	.short	(.L_9 - .L_8)
	.align		4
.L_8:
        /*0028*/ 	.word	index@(triton_poi_fused__native_batch_norm_legit_no_training_add_max_pool2d_with_indices_16)
        /*002c*/ 	.word	0x00000000
.L_9:


//--------------------- .nv.info.triton_poi_fused__native_batch_norm_legit_no_training_add_max_pool2d_with_indices_16 --------------------------
	.section	.nv.info.triton_poi_fused__native_batch_norm_legit_no_training_add_max_pool2d_with_indices_16,"",@"SHT_CUDA_INFO"
	.sectionflags	@""
	.align	4


	//----- nvinfo : EIATTR_CUDA_API_VERSION
	.align		4
        /*0000*/ 	.byte	0x04, 0x37
        /*0002*/ 	.short	(.L_11 - .L_10)
.L_10:
        /*0004*/ 	.word	0x0000007c


	//----- nvinfo : EIATTR_KPARAM_INFO
	.align		4
.L_11:
        /*0008*/ 	.byte	0x04, 0x17
        /*000a*/ 	.short	(.L_13 - .L_12)
.L_12:
        /*000c*/ 	.word	0x00000000
        /*0010*/ 	.short	0x0007
        /*0012*/ 	.short	0x0038
        /*0014*/ 	.byte	0x00, 0xf0, 0x11, 0x00


	//----- nvinfo : EIATTR_KPARAM_INFO
	.align		4
.L_13:
        /*0018*/ 	.byte	0x04, 0x17
        /*001a*/ 	.short	(.L_15 - .L_14)
.L_14:
        /*001c*/ 	.word	0x00000000
        /*0020*/ 	.short	0x0006
        /*0022*/ 	.short	0x0030
        /*0024*/ 	.byte	0x00, 0xf4, 0x21, 0x00


	//----- nvinfo : EIATTR_KPARAM_INFO
	.align		4
.L_15:
        /*0028*/ 	.byte	0x04, 0x17
        /*002a*/ 	.short	(.L_17 - .L_16)
.L_16:
        /*002c*/ 	.word	0x00000000
        /*0030*/ 	.short	0x0005
        /*0032*/ 	.short	0x0028
        /*0034*/ 	.byte	0x00, 0xf4, 0x21, 0x00


	//----- nvinfo : EIATTR_KPARAM_INFO
	.align		4
.L_17:
        /*0038*/ 	.byte	0x04, 0x17
        /*003a*/ 	.short	(.L_19 - .L_18)
.L_18:
        /*003c*/ 	.word	0x00000000
        /*0040*/ 	.short	0x0004
        /*0042*/ 	.short	0x0020
        /*0044*/ 	.byte	0x00, 0xf4, 0x21, 0x00


	//----- nvinfo : EIATTR_KPARAM_INFO
	.align		4
.L_19:
        /*0048*/ 	.byte	0x04, 0x17
        /*004a*/ 	.short	(.L_21 - .L_20)
.L_20:
        /*004c*/ 	.word	0x00000000
        /*0050*/ 	.short	0x0003
        /*0052*/ 	.short	0x0018
        /*0054*/ 	.byte	0x00, 0xf4, 0x21, 0x00


	//----- nvinfo : EIATTR_KPARAM_INFO
	.align		4
.L_21:
        /*0058*/ 	.byte	0x04, 0x17
        /*005a*/ 	.short	(.L_23 - .L_22)
.L_22:
        /*005c*/ 	.word	0x00000000
        /*0060*/ 	.short	0x0002
        /*0062*/ 	.short	0x0010
        /*0064*/ 	.byte	0x00, 0xf4, 0x21, 0x00


	//----- nvinfo : EIATTR_KPARAM_INFO
	.align		4
.L_23:
        /*0068*/ 	.byte	0x04, 0x17
        /*006a*/ 	.short	(.L_25 - .L_24)
.L_24:
        /*006c*/ 	.word	0x00000000
        /*0070*/ 	.short	0x0001
        /*0072*/ 	.short	0x0008
        /*0074*/ 	.byte	0x00, 0xf4, 0x21, 0x00


	//----- nvinfo : EIATTR_KPARAM_INFO
	.align		4
.L_25:
        /*0078*/ 	.byte	0x04, 0x17
        /*007a*/ 	.short	(.L_27 - .L_26)
.L_26:
        /*007c*/ 	.word	0x00000000
        /*0080*/ 	.short	0x0000
        /*0082*/ 	.short	0x0000
        /*0084*/ 	.byte	0x00, 0xf4, 0x21, 0x00


	//----- nvinfo : EIATTR_SPARSE_MMA_MASK
	.align		4
.L_27:
        /*0088*/ 	.byte	0x03, 0x50
        /*008a*/ 	.short	0x0000


	//----- nvinfo : EIATTR_MAXREG_COUNT
	.align		4
        /*008c*/ 	.byte	0x03, 0x1b
        /*008e*/ 	.short	0x00ff


	//----- nvinfo : EIATTR_EXIT_INSTR_OFFSETS
	.align		4
        /*0090*/ 	.byte	0x04, 0x1c
        /*0092*/ 	.short	(.L_29 - .L_28)


	//   ....[0]....
.L_28:
        /*0094*/ 	.word	0x000005a0


	//----- nvinfo : EIATTR_REQNTID
	.align		4
.L_29:
        /*0098*/ 	.byte	0x04, 0x10
        /*009a*/ 	.short	(.L_31 - .L_30)
.L_30:
        /*009c*/ 	.word	0x00000080
        /*00a0*/ 	.word	0x00000001
        /*00a4*/ 	.word	0x00000001


	//----- nvinfo : EIATTR_CBANK_PARAM_SIZE
	.align		4
.L_31:
        /*00a8*/ 	.byte	0x03, 0x19
        /*00aa*/ 	.short	0x003c


	//----- nvinfo : EIATTR_PARAM_CBANK
	.align		4
        /*00ac*/ 	.byte	0x04, 0x0a
        /*00ae*/ 	.short	(.L_33 - .L_32)
	.align		4
.L_32:
        /*00b0*/ 	.word	index@(.nv.constant0.triton_poi_fused__native_batch_norm_legit_no_training_add_max_pool2d_with_indices_16)
        /*00b4*/ 	.short	0x0210
        /*00b6*/ 	.short	0x003c


	//----- nvinfo : EIATTR_SW_WAR
	.align		4
.L_33:
        /*00b8*/ 	.byte	0x04, 0x36
        /*00ba*/ 	.short	(.L_35 - .L_34)
.L_34:
        /*00bc*/ 	.word	0x00000008
.L_35:


//--------------------- .nv.callgraph             --------------------------
	.section	.nv.callgraph,"",@"SHT_CUDA_CALLGRAPH"
	.align	4
	.sectionentsize	8
	.align		4
        /*0000*/ 	.word	0x00000000
	.align		4
        /*0004*/ 	.word	0xffffffff
	.align		4
        /*0008*/ 	.word	0x00000000
	.align		4
        /*000c*/ 	.word	0xfffffffe
	.align		4
        /*0010*/ 	.word	0x00000000
	.align		4
        /*0014*/ 	.word	0xfffffffd
	.align		4
        /*0018*/ 	.word	0x00000000
	.align		4
        /*001c*/ 	.word	0xfffffffc


//--------------------- .nv.constant4             --------------------------
	.section	.nv.constant4,"a",@progbits
	.align	8
	.align		8
.nv.constant4:
        /*0000*/ 	.dword	_$_str
	.align		8
        /*0008*/ 	.dword	_$_str_$_2


//--------------------- .text.triton_poi_fused__native_batch_norm_legit_no_training_add_max_pool2d_with_indices_16 --------------------------
	.section	.text.triton_poi_fused__native_batch_norm_legit_no_training_add_max_pool2d_with_indices_16,"ax",@progbits
	.align	128
        .global         triton_poi_fused__native_batch_norm_legit_no_training_add_max_pool2d_with_indices_16
        .type           triton_poi_fused__native_batch_norm_legit_no_training_add_max_pool2d_with_indices_16,@function
        .size           triton_poi_fused__native_batch_norm_legit_no_training_add_max_pool2d_with_indices_16,(.L_x_1 - triton_poi_fused__native_batch_norm_legit_no_training_add_max_pool2d_with_indices_16)
        .other          triton_poi_fused__native_batch_norm_legit_no_training_add_max_pool2d_with_indices_16,@"STO_CUDA_ENTRY STV_DEFAULT"
triton_poi_fused__native_batch_norm_legit_no_training_add_max_pool2d_with_indices_16:
.text.triton_poi_fused__native_batch_norm_legit_no_training_add_max_pool2d_with_indices_16:
[----:B------:R-:W-:Y:S01]  /*0000*/  LDC R1, c[0x0][0x28] ;  /* 0x00000a00ff017b82 */ /* 0x000fe20000000800 */
[----:B------:R-:W1:Y:S07]  /*0010*/  S2R R0, SR_TID.X ;  /* 0x0000000000007919 */ /* 0x000e6e0000002100 */
[----:B------:R-:W2:Y:S01]  /*0020*/  LDC.64 R4, c[0x0][0x220] ;  /* 0x00008800ff047b82 */ /* 0x000ea20000000a00 */
[----:B------:R-:W-:Y:S01]  /*0030*/  ULDC.64 UR4, c[0x0][0x208] ;  /* 0x0000820000047ab9 */ /* 0x000fe20000000a00 */
[----:B------:R-:W3:Y:S06]  /*0040*/  S2R R7, SR_CTAID.X ;  /* 0x0000000000077919 */ /* 0x000eec0000002500 */
[----:B------:R-:W4:Y:S08]  /*0050*/  LDC.64 R8, c[0x0][0x210] ;  /* 0x00008400ff087b82 */ /* 0x000f300000000a00 */
[----:B------:R-:W5:Y:S08]  /*0060*/  LDC.64 R12, c[0x0][0x218] ;  /* 0x00008600ff0c7b82 */ /* 0x000f700000000a00 */
[----:B------:R-:W5:Y:S01]  /*0070*/  LDC.64 R16, c[0x0][0x228] ;  /* 0x00008a00ff107b82 */ /* 0x000f620000000a00 */
[----:B-1----:R-:W-:-:S07]  /*0080*/  SHF.L.U32 R0, R0, 0x2, RZ ;  /* 0x0000000200007819 */ /* 0x002fce00000006ff */
[----:B------:R-:W1:Y:S01]  /*0090*/  LDC.64 R20, c[0x0][0x230] ;  /* 0x00008c00ff147b82 */ /* 0x000e620000000a00 */
[----:B---3--:R-:W-:Y:S02]  /*00a0*/  SHF.R.S32.HI R3, RZ, 0x16, R7 ;  /* 0x00000016ff037819 */ /* 0x008fe40000011407 */
[----:B------:R-:W-:Y:S02]  /*00b0*/  LOP3.LUT R0, R0, 0x1fc, RZ, 0xc0, !PT ;  /* 0x000001fc00007812 */ /* 0x000fe400078ec0ff */
[----:B------:R-:W-:-:S03]  /*00c0*/  SGXT R3, R3, 0x1 ;  /* 0x000000010303781a */ /* 0x000fc60000000200 */
[----:B------:R-:W3:Y:S01]  /*00d0*/  LDC.64 R24, c[0x0][0x238] ;  /* 0x00008e00ff187b82 */ /* 0x000ee20000000a00 */
[----:B------:R-:W-:-:S04]  /*00e0*/  LEA R0, R7, R0, 0x9 ;  /* 0x0000000007007211 */ /* 0x000fc800078e48ff */
[----:B------:R-:W-:-:S04]  /*00f0*/  LEA.HI R3, R3, R0, RZ, 0x6 ;  /* 0x0000000003037211 */ /* 0x000fc800078f30ff */
[----:B------:R-:W-:-:S04]  /*0100*/  LOP3.LUT R3, R3, 0xffffffc0, RZ, 0xc0, !PT ;  /* 0xffffffc003037812 */ /* 0x000fc800078ec0ff */
[----:B------:R-:W-:-:S05]  /*0110*/  IADD3 R2, R0, -R3, RZ ;  /* 0x8000000300027210 */ /* 0x000fca0007ffe0ff */
[----:B--2---:R-:W-:-:S06]  /*0120*/  IMAD.WIDE R4, R2, 0x4, R4 ;  /* 0x0000000402047825 */ /* 0x004fcc00078e0204 */
[----:B------:R-:W2:Y:S01]  /*0130*/  LDG.E.EL.128 R4, desc[UR4][R4.64] ;  /* 0x0000000404047981 */ /* 0x000ea2000c2e1d00 */
[----:B----4-:R-:W-:-:S04]  /*0140*/  IMAD.WIDE R8, R0, 0x4, R8 ;  /* 0x0000000400087825 */ /* 0x010fc800078e0208 */
[C---:B-----5:R-:W-:Y:S02]  /*0150*/  IMAD.WIDE R12, R2.reuse, 0x4, R12 ;  /* 0x00000004020c7825 */ /* 0x060fe400078e020c */
[----:B------:R-:W4:Y:S04]  /*0160*/  LDG.E.128 R8, desc[UR4][R8.64] ;  /* 0x0000000408087981 */ /* 0x000f28000c1e1d00 */
[----:B------:R-:W4:Y:S01]  /*0170*/  LDG.E.EL.128 R12, desc[UR4][R12.64] ;  /* 0x000000040c0c7981 */ /* 0x000f22000c2e1d00 */
[----:B0-----:R-:W-:-:S04]  /*0180*/  IMAD.WIDE R16, R2, 0x4, R16 ;  /* 0x0000000402107825 */ /* 0x001fc800078e0210 */
[----:B-1----:R-:W-:Y:S02]  /*0190*/  IMAD.WIDE R20, R2, 0x4, R20 ;  /* 0x0000000402147825 */ /* 0x002fe400078e0214 */
[----:B------:R-:W5:Y:S02]  /*01a0*/  LDG.E.EL.128 R16, desc[UR4][R16.64] ;  /* 0x0000000410107981 */ /* 0x000f64000c2e1d00 */
[----:B---3--:R-:W-:Y:S02]  /*01b0*/  IMAD.WIDE R24, R0, 0x4, R24 ;  /* 0x0000000400187825 */ /* 0x008fe400078e0218 */
[----:B------:R-:W5:Y:S04]  /*01c0*/  LDG.E.EL.128 R20, desc[UR4][R20.64] ;  /* 0x0000000414147981 */ /* 0x000f68000c2e1d00 */
[----:B------:R-:W3:Y:S01]  /*01d0*/  LDG.E.128 R24, desc[UR4][R24.64] ;  /* 0x0000000418187981 */ /* 0x000ee2000c1e1d00 */
[----:B--2---:R-:W-:-:S06]  /*01e0*/  FADD R2, R4, 9.9999997473787516356e-06 ;  /* 0x3727c5ac04027421 */ /* 0x004fcc0000000000 */
[----:B------:R-:W0:Y:S01]  /*01f0*/  MUFU.SQRT R2, R2 ;  /* 0x0000000200027308 */ /* 0x000e220000002000 */
[----:B------:R-:W-:Y:S01]  /*0200*/  FADD R4, R5, 9.9999997473787516356e-06 ;  /* 0x3727c5ac05047421 */ /* 0x000fe20000000000 */
[----:B------:R-:W-:Y:S01]  /*0210*/  FADD R6, R6, 9.9999997473787516356e-06 ;  /* 0x3727c5ac06067421 */ /* 0x000fe20000000000 */
[----:B------:R-:W-:-:S05]  /*0220*/  FADD R7, R7, 9.9999997473787516356e-06 ;  /* 0x3727c5ac07077421 */ /* 0x000fca0000000000 */
[----:B------:R-:W1:Y:S01]  /*0230*/  MUFU.SQRT R4, R4 ;  /* 0x0000000400047308 */ /* 0x000e620000002000 */
[----:B0-----:R-:W-:-:S07]  /*0240*/  FSETP.GT.AND P6, PT, R2, 8.50705917302346158658e+37, PT ;  /* 0x7e8000000200780b */ /* 0x001fce0003fc4000 */
[----:B------:R0:W2:Y:S01]  /*0250*/  MUFU.SQRT R3, R6 ;  /* 0x0000000600037308 */ /* 0x0000a20000002000 */
[----:B------:R-:W-:-:S07]  /*0260*/  FSETP.GEU.AND P5, PT, R2, 1.175494350822287508e-38, PT ;  /* 0x008000000200780b */ /* 0x000fce0003fae000 */
[----:B------:R3:W4:Y:S01]  /*0270*/  MUFU.SQRT R5, R7 ;  /* 0x0000000700057308 */ /* 0x0007220000002000 */
[----:B0-----:R-:W-:Y:S01]  /*0280*/  HFMA2.MMA R6, -RZ, RZ, 1.625, 0 ;  /* 0x3e800000ff067435 */ /* 0x001fe200000001ff */
[----:B-1----:R-:W-:Y:S01]  /*0290*/  FSETP.GT.AND P4, PT, R4, 8.50705917302346158658e+37, PT ;  /* 0x7e8000000400780b */ /* 0x002fe20003f84000 */
[----:B------:R-:W-:Y:S01]  /*02a0*/  @P6 FMUL R2, R2, 0.25 ;  /* 0x3e80000002026820 */ /* 0x000fe20000400000 */
[----:B--2---:R-:W-:-:S03]  /*02b0*/  FSETP.GT.AND P3, PT, R3, 8.50705917302346158658e+37, PT ;  /* 0x7e8000000300780b */ /* 0x004fc60003f64000 */
[----:B------:R-:W-:Y:S01]  /*02c0*/  @!P5 FMUL R2, R2, 16777216 ;  /* 0x4b8000000202d820 */ /* 0x000fe20000400000 */
[----:B------:R-:W-:-:S03]  /*02d0*/  FSETP.GEU.AND P1, PT, R4, 1.175494350822287508e-38, PT ;  /* 0x008000000400780b */ /* 0x000fc60003f2e000 */
[----:B---3--:R-:W-:Y:S02]  /*02e0*/  FSEL R7, R6, 1, P6 ;  /* 0x3f80000006077808 */ /* 0x008fe40003000000 */
[----:B----4-:R-:W-:Y:S02]  /*02f0*/  FSETP.GT.AND P2, PT, R5, 8.50705917302346158658e+37, PT ;  /* 0x7e8000000500780b */ /* 0x010fe40003f44000 */
[----:B------:R-:W-:Y:S02]  /*0300*/  FSETP.GEU.AND P0, PT, R3, 1.175494350822287508e-38, PT ;  /* 0x008000000300780b */ /* 0x000fe40003f0e000 */
[----:B------:R-:W-:Y:S01]  /*0310*/  FSETP.GEU.AND P6, PT, R5, 1.175494350822287508e-38, PT ;  /* 0x008000000500780b */ /* 0x000fe20003fce000 */
[----:B------:R-:W0:Y:S01]  /*0320*/  MUFU.RCP R2, R2 ;  /* 0x0000000200027308 */ /* 0x000e220000001000 */
[----:B------:R-:W-:Y:S01]  /*0330*/  @P4 FMUL R4, R4, 0.25 ;  /* 0x3e80000004044820 */ /* 0x000fe20000400000 */
[----:B------:R-:W-:-:S06]  /*0340*/  @P3 FMUL R3, R3, 0.25 ;  /* 0x3e80000003033820 */ /* 0x000fcc0000400000 */
[----:B------:R-:W-:Y:S01]  /*0350*/  @P2 FMUL R5, R5, 0.25 ;  /* 0x3e80000005052820 */ /* 0x000fe20000400000 */
[----:B------:R-:W-:Y:S01]  /*0360*/  @!P1 FMUL R4, R4, 16777216 ;  /* 0x4b80000004049820 */ /* 0x000fe20000400000 */
[----:B------:R-:W-:Y:S02]  /*0370*/  @!P0 FMUL R3, R3, 16777216 ;  /* 0x4b80000003038820 */ /* 0x000fe40000400000 */
[----:B------:R-:W-:Y:S01]  /*0380*/  @!P6 FMUL R5, R5, 16777216 ;  /* 0x4b8000000505e820 */ /* 0x000fe20000400000 */
[----:B------:R-:W-:Y:S01]  /*0390*/  @!P5 FMUL R7, R7, 16777216 ;  /* 0x4b8000000707d820 */ /* 0x000fe20000400000 */
[----:B------:R-:W-:Y:S01]  /*03a0*/  FADD R9, R9, -R13 ;  /* 0x8000000d09097221 */ /* 0x000fe20000000000 */
[----:B------:R-:W1:Y:S01]  /*03b0*/  MUFU.RCP R4, R4 ;  /* 0x0000000400047308 */ /* 0x000e620000001000 */
[----:B------:R-:W-:Y:S01]  /*03c0*/  FADD R11, R11, -R15 ;  /* 0x8000000f0b0b7221 */ /* 0x000fe20000000000 */
[----:B------:R-:W-:Y:S01]  /*03d0*/  FADD R8, R8, -R12 ;  /* 0x8000000c08087221 */ /* 0x000fe20000000000 */
[----:B0-----:R-:W-:Y:S01]  /*03e0*/  FMUL R13, R2, R7 ;  /* 0x00000007020d7220 */ /* 0x001fe20000400000 */
[----:B------:R-:W-:-:S02]  /*03f0*/  FSEL R15, R6, 1, P4 ;  /* 0x3f800000060f7808 */ /* 0x000fc40002000000 */
[C---:B------:R-:W-:Y:S02]  /*0400*/  FSEL R2, R6.reuse, 1, P3 ;  /* 0x3f80000006027808 */ /* 0x040fe40001800000 */
[----:B------:R-:W0:Y:S01]  /*0410*/  MUFU.RCP R3, R3 ;  /* 0x0000000300037308 */ /* 0x000e220000001000 */
[----:B------:R-:W-:Y:S02]  /*0420*/  FSEL R12, R6, 1, P2 ;  /* 0x3f800000060c7808 */ /* 0x000fe40001000000 */
[----:B------:R-:W2:Y:S05]  /*0430*/  LDC.64 R6, c[0x0][0x240] ;  /* 0x00009000ff067b82 */ /* 0x000eaa0000000a00 */
[----:B------:R-:W3:Y:S01]  /*0440*/  MUFU.RCP R5, R5 ;  /* 0x0000000500057308 */ /* 0x000ee20000001000 */
[----:B------:R-:W-:Y:S01]  /*0450*/  @!P1 FMUL R15, R15, 16777216 ;  /* 0x4b8000000f0f9820 */ /* 0x000fe20000400000 */
[----:B------:R-:W-:Y:S01]  /*0460*/  @!P0 FMUL R2, R2, 16777216 ;  /* 0x4b80000002028820 */ /* 0x000fe20000400000 */
[----:B------:R-:W-:Y:S01]  /*0470*/  @!P6 FMUL R12, R12, 16777216 ;  /* 0x4b8000000c0ce820 */ /* 0x000fe20000400000 */
[----:B------:R-:W-:Y:S01]  /*0480*/  FADD R10, R10, -R14 ;  /* 0x8000000e0a0a7221 */ /* 0x000fe20000000000 */
[----:B-1----:R-:W-:Y:S01]  /*0490*/  FMUL R4, R4, R15 ;  /* 0x0000000f04047220 */ /* 0x002fe20000400000 */
[----:B0-----:R-:W-:Y:S01]  /*04a0*/  FMUL R3, R3, R2 ;  /* 0x0000000203037220 */ /* 0x001fe20000400000 */
[----:B------:R-:W-:-:S02]  /*04b0*/  FMUL R13, R8, R13 ;  /* 0x0000000d080d7220 */ /* 0x000fc40000400000 */
[----:B------:R-:W-:Y:S01]  /*04c0*/  FMUL R4, R9, R4 ;  /* 0x0000000409047220 */ /* 0x000fe20000400000 */
[----:B------:R-:W-:Y:S01]  /*04d0*/  FMUL R3, R10, R3 ;  /* 0x000000030a037220 */ /* 0x000fe20000400000 */
[----:B---3--:R-:W-:-:S04]  /*04e0*/  FMUL R12, R5, R12 ;  /* 0x0000000c050c7220 */ /* 0x008fc80000400000 */
[----:B------:R-:W-:Y:S01]  /*04f0*/  FMUL R12, R11, R12 ;  /* 0x0000000c0b0c7220 */ /* 0x000fe20000400000 */
[----:B-----5:R-:W-:Y:S01]  /*0500*/  FFMA R13, R16, R13, R20 ;  /* 0x0000000d100d7223 */ /* 0x020fe20000000014 */
[----:B------:R-:W-:Y:S01]  /*0510*/  FFMA R4, R17, R4, R21 ;  /* 0x0000000411047223 */ /* 0x000fe20000000015 */
[----:B------:R-:W-:Y:S01]  /*0520*/  FFMA R3, R18, R3, R22 ;  /* 0x0000000312037223 */ /* 0x000fe20000000016 */
[----:B------:R-:W-:Y:S01]  /*0530*/  FFMA R12, R19, R12, R23 ;  /* 0x0000000c130c7223 */ /* 0x000fe20000000017 */
[----:B------:R-:W-:Y:S01]  /*0540*/  FADD R24, R24, R13 ;  /* 0x0000000d18187221 */ /* 0x000fe20000000000 */
[----:B------:R-:W-:Y:S01]  /*0550*/  FADD R25, R25, R4 ;  /* 0x0000000419197221 */ /* 0x000fe20000000000 */
[----:B------:R-:W-:Y:S01]  /*0560*/  FADD R26, R26, R3 ;  /* 0x000000031a1a7221 */ /* 0x000fe20000000000 */
[----:B------:R-:W-:Y:S01]  /*0570*/  FADD R27, R27, R12 ;  /* 0x0000000c1b1b7221 */ /* 0x000fe20000000000 */
[----:B--2---:R-:W-:-:S05]  /*0580*/  IMAD.WIDE R6, R0, 0x4, R6 ;  /* 0x0000000400067825 */ /* 0x004fca00078e0206 */
[----:B------:R-:W-:Y:S01]  /*0590*/  STG.E.128 desc[UR4][R6.64], R24 ;  /* 0x0000001806007986 */ /* 0x000fe2000c101d04 */
[----:B------:R-:W-:Y:S05]  /*05a0*/  EXIT ;  /* 0x000000000000794d */ /* 0x000fea0003800000 */
.L_x_0:
[----:B------:R-:W-:-:S00]  /*05b0*/  BRA `(.L_x_0) ;  /* 0xfffffffc00fc7947 */ /* 0x000fc0000383ffff */
[----:B------:R-:W-:-:S00]  /*05c0*/  NOP ;  /* 0x0000000000007918 */ /* 0x000fc00000000000 */
        /* <DEDUP_REMOVED lines=11> */
.L_x_1:


//--------------------- .nv.global.init           --------------------------
	.section	.nv.global.init,"aw",@progbits
.nv.global.init:
	.type		_$_str,@object
	.size		_$_str,(_$_str_$_2 - _$_str)
_$_str:
        /*0000*/ 	.byte	0x5f, 0x5f, 0x43, 0x55, 0x44, 0x41, 0x5f, 0x46, 0x54, 0x5a, 0x00
	.type		_$_str_$_2,@object
	.size		_$_str_$_2,(.L_1 - _$_str_$_2)
_$_str_$_2:
        /*000b*/ 	.byte	0x5f, 0x5f, 0x43, 0x55, 0x44, 0x41, 0x5f, 0x50, 0x52, 0x45, 0x43, 0x5f, 0x53, 0x51, 0x52, 0x54
        /*001b*/ 	.byte	0x00
.L_1:


//--------------------- .nv.constant0.triton_poi_fused__native_batch_norm_legit_no_training_add_max_pool2d_with_indices_16 --------------------------
	.section	.nv.constant0.triton_poi_fused__native_batch_norm_legit_no_training_add_max_pool2d_with_indices_16,"a",@progbits
	.sectionflags	@""
	.align	4
.nv.constant0.triton_poi_fused__native_batch_norm_legit_no_training_add_max_pool2d_with_indices_16:
	.zero		588
